//
// Generated by NVIDIA NVVM Compiler
//
// Compiler Build ID: CL-36424714
// Cuda compilation tools, release 13.0, V13.0.88
// Based on NVVM 20.0.0
//

.version 9.0
.target sm_100
.address_size 64

	// .globl	_Z17parallelMergeSorti

.visible .entry _Z17parallelMergeSorti(
	.param .u32 _Z17parallelMergeSorti_param_0
)
{


	ret;

}
	// .globl	_Z6updatePimii
.visible .entry _Z6updatePimii(
	.param .u64 .ptr .align 1 _Z6updatePimii_param_0,
	.param .u64 _Z6updatePimii_param_1,
	.param .u32 _Z6updatePimii_param_2,
	.param .u32 _Z6updatePimii_param_3
)
{
	.reg .pred 	%p<6>;
	.reg .b32 	%r<21>;
	.reg .b64 	%rd<14>;

	ld.param.u64 	%rd4, [_Z6updatePimii_param_0];
	ld.param.u64 	%rd3, [_Z6updatePimii_param_1];
	ld.param.u32 	%r7, [_Z6updatePimii_param_2];
	ld.param.u32 	%r6, [_Z6updatePimii_param_3];
	cvta.to.global.u64 	%rd1, %rd4;
	mov.u32 	%r9, %ctaid.y;
	mov.u32 	%r10, %ntid.y;
	mul.lo.s32 	%r1, %r9, %r10;
	mov.u32 	%r2, %tid.y;
	add.s32 	%r11, %r2, %r1;
	add.s32 	%r3, %r11, 1;
	mov.u32 	%r12, %ctaid.x;
	mov.u32 	%r13, %ntid.x;
	mov.u32 	%r14, %tid.x;
	mad.lo.s32 	%r15, %r12, %r13, %r14;
	add.s32 	%r4, %r15, 1;
	max.s32 	%r17, %r3, %r4;
	setp.gt.s32 	%p1, %r17, %r7;
	setp.eq.s32 	%p2, %r3, %r6;
	or.pred  	%p3, %p1, %p2;
	@%p3 bra 	$L__BB1_4;
	cvt.s64.s32 	%rd5, %r4;
	mad.lo.s64 	%rd2, %rd3, %rd5, %rd1;
	mul.wide.s32 	%rd6, %r6, 4;
	add.s64 	%rd7, %rd2, %rd6;
	ld.global.u32 	%r18, [%rd7];
	setp.ne.s32 	%p4, %r18, 1;
	@%p4 bra 	$L__BB1_4;
	cvt.u64.u32 	%rd8, %r3;
	mad.lo.s64 	%rd9, %rd3, %rd8, %rd1;
	add.s64 	%rd11, %rd9, %rd6;
	ld.global.u32 	%r19, [%rd11];
	setp.ne.s32 	%p5, %r19, 1;
	@%p5 bra 	$L__BB1_4;
	mul.wide.u32 	%rd12, %r11, 4;
	add.s64 	%rd13, %rd2, %rd12;
	mov.b32 	%r20, 1;
	st.global.u32 	[%rd13+4], %r20;
$L__BB1_4:
	bar.sync 	0;
	ret;

}
	// .globl	_Z5orColPimiii
.visible .entry _Z5orColPimiii(
	.param .u64 .ptr .align 1 _Z5orColPimiii_param_0,
	.param .u64 _Z5orColPimiii_param_1,
	.param .u32 _Z5orColPimiii_param_2,
	.param .u32 _Z5orColPimiii_param_3,
	.param .u32 _Z5orColPimiii_param_4
)
{
	.reg .pred 	%p<4>;
	.reg .b32 	%r<13>;
	.reg .b64 	%rd<10>;

	ld.param.u64 	%rd3, [_Z5orColPimiii_param_0];
	ld.param.u64 	%rd4, [_Z5orColPimiii_param_1];
	ld.param.u32 	%r5, [_Z5orColPimiii_param_2];
	ld.param.u32 	%r3, [_Z5orColPimiii_param_3];
	ld.param.u32 	%r4, [_Z5orColPimiii_param_4];
	mov.u32 	%r6, %ctaid.x;
	mov.u32 	%r7, %ntid.x;
	mov.u32 	%r8, %tid.x;
	mad.lo.s32 	%r9, %r6, %r7, %r8;
	add.s32 	%r1, %r9, 1;
	setp.gt.s32 	%p1, %r1, %r5;
	@%p1 bra 	$L__BB2_5;
	cvta.to.global.u64 	%rd5, %rd3;
	cvt.s64.s32 	%rd6, %r1;
	mad.lo.s64 	%rd7, %rd4, %rd6, %rd5;
	mul.wide.s32 	%rd8, %r3, 4;
	add.s64 	%rd1, %rd7, %rd8;
	ld.global.u32 	%r10, [%rd1];
	mul.wide.s32 	%rd9, %r4, 4;
	add.s64 	%rd2, %rd7, %rd9;
	ld.global.u32 	%r2, [%rd2];
	setp.ne.s32 	%p2, %r10, 1;
	@%p2 bra 	$L__BB2_3;
	mov.b32 	%r11, 1;
	st.global.u32 	[%rd2], %r11;
$L__BB2_3:
	setp.ne.s32 	%p3, %r2, 1;
	@%p3 bra 	$L__BB2_5;
	mov.b32 	%r12, 1;
	st.global.u32 	[%rd1], %r12;
$L__BB2_5:
	bar.sync 	0;
	ret;

}
	// .globl	_Z8checkSetPiS_miii
.visible .entry _Z8checkSetPiS_miii(
	.param .u64 .ptr .align 1 _Z8checkSetPiS_miii_param_0,
	.param .u64 .ptr .align 1 _Z8checkSetPiS_miii_param_1,
	.param .u64 _Z8checkSetPiS_miii_param_2,
	.param .u32 _Z8checkSetPiS_miii_param_3,
	.param .u32 _Z8checkSetPiS_miii_param_4,
	.param .u32 _Z8checkSetPiS_miii_param_5
)
{
	.reg .pred 	%p<7>;
	.reg .b32 	%r<13>;
	.reg .b64 	%rd<15>;

	ld.param.u64 	%rd1, [_Z8checkSetPiS_miii_param_0];
	ld.param.u64 	%rd2, [_Z8checkSetPiS_miii_param_1];
	ld.param.u64 	%rd3, [_Z8checkSetPiS_miii_param_2];
	ld.param.u32 	%r4, [_Z8checkSetPiS_miii_param_3];
	ld.param.u32 	%r2, [_Z8checkSetPiS_miii_param_4];
	ld.param.u32 	%r3, [_Z8checkSetPiS_miii_param_5];
	mov.u32 	%r5, %ctaid.x;
	mov.u32 	%r6, %ntid.x;
	mov.u32 	%r7, %tid.x;
	mad.lo.s32 	%r8, %r5, %r6, %r7;
	add.s32 	%r1, %r8, 1;
	setp.gt.s32 	%p1, %r1, %r4;
	setp.eq.s32 	%p2, %r1, 0;
	or.pred  	%p3, %p2, %p1;
	@%p3 bra 	$L__BB3_3;
	cvta.to.global.u64 	%rd4, %rd1;
	cvt.s64.s32 	%rd5, %r2;
	mad.lo.s64 	%rd6, %rd3, %rd5, %rd4;
	mul.wide.s32 	%rd7, %r1, 4;
	add.s64 	%rd8, %rd6, %rd7;
	ld.global.u32 	%r9, [%rd8];
	cvt.s64.s32 	%rd9, %r3;
	mad.lo.s64 	%rd10, %rd3, %rd9, %rd4;
	add.s64 	%rd11, %rd10, %rd7;
	ld.global.u32 	%r10, [%rd11];
	setp.ne.s32 	%p4, %r9, 1;
	setp.ne.s32 	%p5, %r10, 1;
	or.pred  	%p6, %p4, %p5;
	@%p6 bra 	$L__BB3_3;
	cvta.to.global.u64 	%rd12, %rd2;
	add.s64 	%rd14, %rd12, %rd7;
	mov.b32 	%r12, 1;
	st.global.u32 	[%rd14], %r12;
$L__BB3_3:
	ret;

}


// ===== COMPILED SASS (sm_100) =====

	.target	sm_100

	.elftype	@"ET_EXEC"


//--------------------- .note.nv.tkinfo           --------------------------
	.section	.note.nv.tkinfo,"",@"SHT_NOTE"
	.sectionflags	@"SHF_NOTE_NV_TKINFO"
	.tkinfo
        /*0018*/ 	.word	0x00000002
        /*0030*/ 	.string	""
        /*0030*/ 	.string	"ptxas"
        /*0030*/ 	.string	"Cuda compilation tools, release 13.0, V13.0.88"
        /*0030*/ 	.string	"Build cuda_13.0.r13.0/compiler.36424714_0"
        /*0030*/ 	.string	"-arch sm_100 -m 64 "



//--------------------- .note.nv.cuinfo           --------------------------
	.section	.note.nv.cuinfo,"",@"SHT_NOTE"
	.sectionflags	@"SHF_NOTE_NV_CUINFO"
        /*0018*/ 	.short	0x0002
        /*001a*/ 	.short	0x0064
        /*001c*/ 	.short	0x0082
	.zero		2


//--------------------- .nv.info                  --------------------------
	.section	.nv.info,"",@"SHT_CUDA_INFO"
	.align	4


	//----- nvinfo : EIATTR_REGCOUNT
	.align		4
        /*0000*/ 	.byte	0x04, 0x2f
        /*0002*/ 	.short	(.L_1 - .L_0)
	.align		4
.L_0:
        /*0004*/ 	.word	index@(_Z17parallelMergeSorti)
        /*0008*/ 	.word	0x00000004


	//----- nvinfo : EIATTR_FRAME_SIZE
	.align		4
.L_1:
        /*000c*/ 	.byte	0x04, 0x11
        /*000e*/ 	.short	(.L_3 - .L_2)
	.align		4
.L_2:
        /*0010*/ 	.word	index@(_Z17parallelMergeSorti)
        /*0014*/ 	.word	0x00000000


	//----- nvinfo : EIATTR_REGCOUNT
	.align		4
.L_3:
        /*0018*/ 	.byte	0x04, 0x2f
        /*001a*/ 	.short	(.L_5 - .L_4)
	.align		4
.L_4:
        /*001c*/ 	.word	index@(_Z6updatePimii)
        /*0020*/ 	.word	0x00000012


	//----- nvinfo : EIATTR_FRAME_SIZE
	.align		4
.L_5:
        /*0024*/ 	.byte	0x04, 0x11
        /*0026*/ 	.short	(.L_7 - .L_6)
	.align		4
.L_6:
        /*0028*/ 	.word	index@(_Z6updatePimii)
        /*002c*/ 	.word	0x00000000


	//----- nvinfo : EIATTR_REGCOUNT
	.align		4
.L_7:
        /*0030*/ 	.byte	0x04, 0x2f
        /*0032*/ 	.short	(.L_9 - .L_8)
	.align		4
.L_8:
        /*0034*/ 	.word	index@(_Z5orColPimiii)
        /*0038*/ 	.word	0x0000000e


	//----- nvinfo : EIATTR_FRAME_SIZE
	.align		4
.L_9:
        /*003c*/ 	.byte	0x04, 0x11
        /*003e*/ 	.short	(.L_11 - .L_10)
	.align		4
.L_10:
        /*0040*/ 	.word	index@(_Z5orColPimiii)
        /*0044*/ 	.word	0x00000000


	//----- nvinfo : EIATTR_REGCOUNT
	.align		4
.L_11:
        /*0048*/ 	.byte	0x04, 0x2f
        /*004a*/ 	.short	(.L_13 - .L_12)
	.align		4
.L_12:
        /*004c*/ 	.word	index@(_Z8checkSetPiS_miii)
        /*0050*/ 	.word	0x0000000a


	//----- nvinfo : EIATTR_FRAME_SIZE
	.align		4
.L_13:
        /*0054*/ 	.byte	0x04, 0x11
        /*0056*/ 	.short	(.L_15 - .L_14)
	.align		4
.L_14:
        /*0058*/ 	.word	index@(_Z8checkSetPiS_miii)
        /*005c*/ 	.word	0x00000000


	//----- nvinfo : EIATTR_MIN_STACK_SIZE
	.align		4
.L_15:
        /*0060*/ 	.byte	0x04, 0x12
        /*0062*/ 	.short	(.L_17 - .L_16)
	.align		4
.L_16:
        /*0064*/ 	.word	index@(_Z8checkSetPiS_miii)
        /*0068*/ 	.word	0x00000000


	//----- nvinfo : EIATTR_MIN_STACK_SIZE
	.align		4
.L_17:
        /*006c*/ 	.byte	0x04, 0x12
        /*006e*/ 	.short	(.L_19 - .L_18)
	.align		4
.L_18:
        /*0070*/ 	.word	index@(_Z5orColPimiii)
        /*0074*/ 	.word	0x00000000


	//----- nvinfo : EIATTR_MIN_STACK_SIZE
	.align		4
.L_19:
        /*0078*/ 	.byte	0x04, 0x12
        /*007a*/ 	.short	(.L_21 - .L_20)
	.align		4
.L_20:
        /*007c*/ 	.word	index@(_Z6updatePimii)
        /*0080*/ 	.word	0x00000000


	//----- nvinfo : EIATTR_MIN_STACK_SIZE
	.align		4
.L_21:
        /*0084*/ 	.byte	0x04, 0x12
        /*0086*/ 	.short	(.L_23 - .L_22)
	.align		4
.L_22:
        /*0088*/ 	.word	index@(_Z17parallelMergeSorti)
        /*008c*/ 	.word	0x00000000
.L_23:


//--------------------- .nv.compat                --------------------------
	.section	.nv.compat,"",@"SHT_CUDA_COMPAT_INFO"
	.align	4
        /*0000*/ 	.byte	0x02, 0x09, 0x00, 0x00, 0x02, 0x02, 0x01, 0x00, 0x02, 0x05, 0x05, 0x00, 0x03, 0x07, 0x01, 0x01
        /*0010*/ 	.byte	0x02, 0x03, 0x00, 0x00, 0x02, 0x06, 0x01, 0x00, 0x04, 0x0b, 0x08, 0x00, 0x09, 0x00, 0x00, 0x00
        /*0020*/ 	.byte	0x00, 0x00, 0x00, 0x00


//--------------------- .nv.info._Z8checkSetPiS_miii --------------------------
	.section	.nv.info._Z8checkSetPiS_miii,"",@"SHT_CUDA_INFO"
	.sectionflags	@""
	.align	4


	//----- nvinfo : EIATTR_CUDA_API_VERSION
	.align		4
        /*0000*/ 	.byte	0x04, 0x37
        /*0002*/ 	.short	(.L_25 - .L_24)
.L_24:
        /*0004*/ 	.word	0x00000082


	//----- nvinfo : EIATTR_KPARAM_INFO
	.align		4
.L_25:
        /*0008*/ 	.byte	0x04, 0x17
        /*000a*/ 	.short	(.L_27 - .L_26)
.L_26:
        /*000c*/ 	.word	0x00000000
        /*0010*/ 	.short	0x0005
        /*0012*/ 	.short	0x0020
        /*0014*/ 	.byte	0x00, 0xf0, 0x11, 0x00


	//----- nvinfo : EIATTR_KPARAM_INFO
	.align		4
.L_27:
        /*0018*/ 	.byte	0x04, 0x17
        /*001a*/ 	.short	(.L_29 - .L_28)
.L_28:
        /*001c*/ 	.word	0x00000000
        /*0020*/ 	.short	0x0004
        /*0022*/ 	.short	0x001c
        /*0024*/ 	.byte	0x00, 0xf0, 0x11, 0x00


	//----- nvinfo : EIATTR_KPARAM_INFO
	.align		4
.L_29:
        /*0028*/ 	.byte	0x04, 0x17
        /*002a*/ 	.short	(.L_31 - .L_30)
.L_30:
        /*002c*/ 	.word	0x00000000
        /*0030*/ 	.short	0x0003
        /*0032*/ 	.short	0x0018
        /*0034*/ 	.byte	0x00, 0xf0, 0x11, 0x00


	//----- nvinfo : EIATTR_KPARAM_INFO
	.align		4
.L_31:
        /*0038*/ 	.byte	0x04, 0x17
        /*003a*/ 	.short	(.L_33 - .L_32)
.L_32:
        /*003c*/ 	.word	0x00000000
        /*0040*/ 	.short	0x0002
        /*0042*/ 	.short	0x0010
        /*0044*/ 	.byte	0x00, 0xf0, 0x21, 0x00


	//----- nvinfo : EIATTR_KPARAM_INFO
	.align		4
.L_33:
        /*0048*/ 	.byte	0x04, 0x17
        /*004a*/ 	.short	(.L_35 - .L_34)
.L_34:
        /*004c*/ 	.word	0x00000000
        /*0050*/ 	.short	0x0001
        /*0052*/ 	.short	0x0008
        /*0054*/ 	.byte	0x00, 0xf5, 0x21, 0x00


	//----- nvinfo : EIATTR_KPARAM_INFO
	.align		4
.L_35:
        /*0058*/ 	.byte	0x04, 0x17
        /*005a*/ 	.short	(.L_37 - .L_36)
.L_36:
        /*005c*/ 	.word	0x00000000
        /*0060*/ 	.short	0x0000
        /*0062*/ 	.short	0x0000
        /*0064*/ 	.byte	0x00, 0xf5, 0x21, 0x00


	//----- nvinfo : EIATTR_SPARSE_MMA_MASK
	.align		4
.L_37:
        /*0068*/ 	.byte	0x03, 0x50
        /*006a*/ 	.short	0x0000


	//----- nvinfo : EIATTR_MAXREG_COUNT
	.align		4
        /*006c*/ 	.byte	0x03, 0x1b
        /*006e*/ 	.short	0x00ff


	//----- nvinfo : EIATTR_MERCURY_ISA_VERSION
	.align		4
        /*0070*/ 	.byte	0x03, 0x5f
        /*0072*/ 	.short	0x0101


	//----- nvinfo : EIATTR_VRC_CTA_INIT_COUNT
	.align		4
        /*0074*/ 	.byte	0x02, 0x4a
	.zero		1
	.zero		1


	//----- nvinfo : EIATTR_EXIT_INSTR_OFFSETS
	.align		4
        /*0078*/ 	.byte	0x04, 0x1c
        /*007a*/ 	.short	(.L_39 - .L_38)


	//   ....[0]....
.L_38:
        /*007c*/ 	.word	0x00000090


	//   ....[1]....
        /*0080*/ 	.word	0x00000250


	//   ....[2]....
        /*0084*/ 	.word	0x000002a0


	//----- nvinfo : EIATTR_CBANK_PARAM_SIZE
	.align		4
.L_39:
        /*0088*/ 	.byte	0x03, 0x19
        /*008a*/ 	.short	0x0024


	//----- nvinfo : EIATTR_PARAM_CBANK
	.align		4
        /*008c*/ 	.byte	0x04, 0x0a
        /*008e*/ 	.short	(.L_41 - .L_40)
	.align		4
.L_40:
        /*0090*/ 	.word	index@(.nv.constant0._Z8checkSetPiS_miii)
        /*0094*/ 	.short	0x0380
        /*0096*/ 	.short	0x0024


	//----- nvinfo : EIATTR_SW_WAR
	.align		4
.L_41:
        /*0098*/ 	.byte	0x04, 0x36
        /*009a*/ 	.short	(.L_43 - .L_42)
.L_42:
        /*009c*/ 	.word	0x00000008
.L_43:


//--------------------- .nv.info._Z5orColPimiii   --------------------------
	.section	.nv.info._Z5orColPimiii,"",@"SHT_CUDA_INFO"
	.sectionflags	@""
	.align	4


	//----- nvinfo : EIATTR_CUDA_API_VERSION
	.align		4
        /*0000*/ 	.byte	0x04, 0x37
        /*0002*/ 	.short	(.L_45 - .L_44)
.L_44:
        /*0004*/ 	.word	0x00000082


	//----- nvinfo : EIATTR_KPARAM_INFO
	.align		4
.L_45:
        /*0008*/ 	.byte	0x04, 0x17
        /*000a*/ 	.short	(.L_47 - .L_46)
.L_46:
        /*000c*/ 	.word	0x00000000
        /*0010*/ 	.short	0x0004
        /*0012*/ 	.short	0x0018
        /*0014*/ 	.byte	0x00, 0xf0, 0x11, 0x00


	//----- nvinfo : EIATTR_KPARAM_INFO
	.align		4
.L_47:
        /*0018*/ 	.byte	0x04, 0x17
        /*001a*/ 	.short	(.L_49 - .L_48)
.L_48:
        /*001c*/ 	.word	0x00000000
        /*0020*/ 	.short	0x0003
        /*0022*/ 	.short	0x0014
        /*0024*/ 	.byte	0x00, 0xf0, 0x11, 0x00


	//----- nvinfo : EIATTR_KPARAM_INFO
	.align		4
.L_49:
        /*0028*/ 	.byte	0x04, 0x17
        /*002a*/ 	.short	(.L_51 - .L_50)
.L_50:
        /*002c*/ 	.word	0x00000000
        /*0030*/ 	.short	0x0002
        /*0032*/ 	.short	0x0010
        /*0034*/ 	.byte	0x00, 0xf0, 0x11, 0x00


	//----- nvinfo : EIATTR_KPARAM_INFO
	.align		4
.L_51:
        /*0038*/ 	.byte	0x04, 0x17
        /*003a*/ 	.short	(.L_53 - .L_52)
.L_52:
        /*003c*/ 	.word	0x00000000
        /*0040*/ 	.short	0x0001
        /*0042*/ 	.short	0x0008
        /*0044*/ 	.byte	0x00, 0xf0, 0x21, 0x00


	//----- nvinfo : EIATTR_KPARAM_INFO
	.align		4
.L_53:
        /*0048*/ 	.byte	0x04, 0x17
        /*004a*/ 	.short	(.L_55 - .L_54)
.L_54:
        /*004c*/ 	.word	0x00000000
        /*0050*/ 	.short	0x0000
        /*0052*/ 	.short	0x0000
        /*0054*/ 	.byte	0x00, 0xf5, 0x21, 0x00


	//----- nvinfo : EIATTR_SPARSE_MMA_MASK
	.align		4
.L_55:
        /*0058*/ 	.byte	0x03, 0x50
        /*005a*/ 	.short	0x0000


	//----- nvinfo : EIATTR_MAXREG_COUNT
	.align		4
        /*005c*/ 	.byte	0x03, 0x1b
        /*005e*/ 	.short	0x00ff


	//----- nvinfo : EIATTR_NUM_BARRIERS
	.align		4
        /*0060*/ 	.byte	0x02, 0x4c
        /*0062*/ 	.byte	0x01
	.zero		1


	//----- nvinfo : EIATTR_MERCURY_ISA_VERSION
	.align		4
        /*0064*/ 	.byte	0x03, 0x5f
        /*0066*/ 	.short	0x0101


	//----- nvinfo : EIATTR_VRC_CTA_INIT_COUNT
	.align		4
        /*0068*/ 	.byte	0x02, 0x4a
	.zero		1
	.zero		1


	//----- nvinfo : EIATTR_EXIT_INSTR_OFFSETS
	.align		4
        /*006c*/ 	.byte	0x04, 0x1c
        /*006e*/ 	.short	(.L_57 - .L_56)


	//   ....[0]....
.L_56:
        /*0070*/ 	.word	0x00000200


	//----- nvinfo : EIATTR_CRS_STACK_SIZE
	.align		4
.L_57:
        /*0074*/ 	.byte	0x04, 0x1e
        /*0076*/ 	.short	(.L_59 - .L_58)
.L_58:
        /*0078*/ 	.word	0x00000000


	//----- nvinfo : EIATTR_CBANK_PARAM_SIZE
	.align		4
.L_59:
        /*007c*/ 	.byte	0x03, 0x19
        /*007e*/ 	.short	0x001c


	//----- nvinfo : EIATTR_PARAM_CBANK
	.align		4
        /*0080*/ 	.byte	0x04, 0x0a
        /*0082*/ 	.short	(.L_61 - .L_60)
	.align		4
.L_60:
        /*0084*/ 	.word	index@(.nv.constant0._Z5orColPimiii)
        /*0088*/ 	.short	0x0380
        /*008a*/ 	.short	0x001c


	//----- nvinfo : EIATTR_SW_WAR
	.align		4
.L_61:
        /*008c*/ 	.byte	0x04, 0x36
        /*008e*/ 	.short	(.L_63 - .L_62)
.L_62:
        /*0090*/ 	.word	0x00000008
.L_63:


//--------------------- .nv.info._Z6updatePimii   --------------------------
	.section	.nv.info._Z6updatePimii,"",@"SHT_CUDA_INFO"
	.sectionflags	@""
	.align	4


	//----- nvinfo : EIATTR_CUDA_API_VERSION
	.align		4
        /*0000*/ 	.byte	0x04, 0x37
        /*0002*/ 	.short	(.L_65 - .L_64)
.L_64:
        /*0004*/ 	.word	0x00000082


	//----- nvinfo : EIATTR_KPARAM_INFO
	.align		4
.L_65:
        /*0008*/ 	.byte	0x04, 0x17
        /*000a*/ 	.short	(.L_67 - .L_66)
.L_66:
        /*000c*/ 	.word	0x00000000
        /*0010*/ 	.short	0x0003
        /*0012*/ 	.short	0x0014
        /*0014*/ 	.byte	0x00, 0xf0, 0x11, 0x00


	//----- nvinfo : EIATTR_KPARAM_INFO
	.align		4
.L_67:
        /*0018*/ 	.byte	0x04, 0x17
        /*001a*/ 	.short	(.L_69 - .L_68)
.L_68:
        /*001c*/ 	.word	0x00000000
        /*0020*/ 	.short	0x0002
        /*0022*/ 	.short	0x0010
        /*0024*/ 	.byte	0x00, 0xf0, 0x11, 0x00


	//----- nvinfo : EIATTR_KPARAM_INFO
	.align		4
.L_69:
        /*0028*/ 	.byte	0x04, 0x17
        /*002a*/ 	.short	(.L_71 - .L_70)
.L_70:
        /*002c*/ 	.word	0x00000000
        /*0030*/ 	.short	0x0001
        /*0032*/ 	.short	0x0008
        /*0034*/ 	.byte	0x00, 0xf0, 0x21, 0x00


	//----- nvinfo : EIATTR_KPARAM_INFO
	.align		4
.L_71:
        /*0038*/ 	.byte	0x04, 0x17
        /*003a*/ 	.short	(.L_73 - .L_72)
.L_72:
        /*003c*/ 	.word	0x00000000
        /*0040*/ 	.short	0x0000
        /*0042*/ 	.short	0x0000
        /*0044*/ 	.byte	0x00, 0xf5, 0x21, 0x00


	//----- nvinfo : EIATTR_SPARSE_MMA_MASK
	.align		4
.L_73:
        /*0048*/ 	.byte	0x03, 0x50
        /*004a*/ 	.short	0x0000


	//----- nvinfo : EIATTR_MAXREG_COUNT
	.align		4
        /*004c*/ 	.byte	0x03, 0x1b
        /*004e*/ 	.short	0x00ff


	//----- nvinfo : EIATTR_NUM_BARRIERS
	.align		4
        /*0050*/ 	.byte	0x02, 0x4c
        /*0052*/ 	.byte	0x01
	.zero		1


	//----- nvinfo : EIATTR_MERCURY_ISA_VERSION
	.align		4
        /*0054*/ 	.byte	0x03, 0x5f
        /*0056*/ 	.short	0x0101


	//----- nvinfo : EIATTR_VRC_CTA_INIT_COUNT
	.align		4
        /*0058*/ 	.byte	0x02, 0x4a
	.zero		1
	.zero		1


	//----- nvinfo : EIATTR_EXIT_INSTR_OFFSETS
	.align		4
        /*005c*/ 	.byte	0x04, 0x1c
        /*005e*/ 	.short	(.L_75 - .L_74)


	//   ....[0]....
.L_74:
        /*0060*/ 	.word	0x000002d0


	//----- nvinfo : EIATTR_CRS_STACK_SIZE
	.align		4
.L_75:
        /*0064*/ 	.byte	0x04, 0x1e
        /*0066*/ 	.short	(.L_77 - .L_76)
.L_76:
        /*0068*/ 	.word	0x00000000


	//----- nvinfo : EIATTR_CBANK_PARAM_SIZE
	.align		4
.L_77:
        /*006c*/ 	.byte	0x03, 0x19
        /*006e*/ 	.short	0x0018


	//----- nvinfo : EIATTR_PARAM_CBANK
	.align		4
        /*0070*/ 	.byte	0x04, 0x0a
        /*0072*/ 	.short	(.L_79 - .L_78)
	.align		4
.L_78:
        /*0074*/ 	.word	index@(.nv.constant0._Z6updatePimii)
        /*0078*/ 	.short	0x0380
        /*007a*/ 	.short	0x0018


	//----- nvinfo : EIATTR_SW_WAR
	.align		4
.L_79:
        /*007c*/ 	.byte	0x04, 0x36
        /*007e*/ 	.short	(.L_81 - .L_80)
.L_80:
        /*0080*/ 	.word	0x00000008
.L_81:


//--------------------- .nv.info._Z17parallelMergeSorti --------------------------
	.section	.nv.info._Z17parallelMergeSorti,"",@"SHT_CUDA_INFO"
	.sectionflags	@""
	.align	4


	//----- nvinfo : EIATTR_CUDA_API_VERSION
	.align		4
        /*0000*/ 	.byte	0x04, 0x37
        /*0002*/ 	.short	(.L_83 - .L_82)
.L_82:
        /*0004*/ 	.word	0x00000082


	//----- nvinfo : EIATTR_KPARAM_INFO
	.align		4
.L_83:
        /*0008*/ 	.byte	0x04, 0x17
        /*000a*/ 	.short	(.L_85 - .L_84)
.L_84:
        /*000c*/ 	.word	0x00000000
        /*0010*/ 	.short	0x0000
        /*0012*/ 	.short	0x0000
        /*0014*/ 	.byte	0x00, 0xf0, 0x11, 0x00


	//----- nvinfo : EIATTR_SPARSE_MMA_MASK
	.align		4
.L_85:
        /*0018*/ 	.byte	0x03, 0x50
        /*001a*/ 	.short	0x0000


	//----- nvinfo : EIATTR_MAXREG_COUNT
	.align		4
        /*001c*/ 	.byte	0x03, 0x1b
        /*001e*/ 	.short	0x00ff


	//----- nvinfo : EIATTR_MERCURY_ISA_VERSION
	.align		4
        /*0020*/ 	.byte	0x03, 0x5f
        /*0022*/ 	.short	0x0101


	//----- nvinfo : EIATTR_VRC_CTA_INIT_COUNT
	.align		4
        /*0024*/ 	.byte	0x02, 0x4a
	.zero		1
	.zero		1


	//----- nvinfo : EIATTR_EXIT_INSTR_OFFSETS
	.align		4
        /*0028*/ 	.byte	0x04, 0x1c
        /*002a*/ 	.short	(.L_87 - .L_86)


	//   ....[0]....
.L_86:
        /*002c*/ 	.word	0x00000010


	//----- nvinfo : EIATTR_CBANK_PARAM_SIZE
	.align		4
.L_87:
        /*0030*/ 	.byte	0x03, 0x19
        /*0032*/ 	.short	0x0004


	//----- nvinfo : EIATTR_PARAM_CBANK
	.align		4
        /*0034*/ 	.byte	0x04, 0x0a
        /*0036*/ 	.short	(.L_89 - .L_88)
	.align		4
.L_88:
        /*0038*/ 	.word	index@(.nv.constant0._Z17parallelMergeSorti)
        /*003c*/ 	.short	0x0380
        /*003e*/ 	.short	0x0004


	//----- nvinfo : EIATTR_SW_WAR
	.align		4
.L_89:
        /*0040*/ 	.byte	0x04, 0x36
        /*0042*/ 	.short	(.L_91 - .L_90)
.L_90:
        /*0044*/ 	.word	0x00000008
.L_91:


//--------------------- .nv.callgraph             --------------------------
	.section	.nv.callgraph,"",@"SHT_CUDA_CALLGRAPH"
	.align	4
	.sectionentsize	8
	.align		4
        /*0000*/ 	.word	0x00000000
	.align		4
        /*0004*/ 	.word	0xffffffff
	.align		4
        /*0008*/ 	.word	0x00000000
	.align		4
        /*000c*/ 	.word	0xfffffffe
	.align		4
        /*0010*/ 	.word	0x00000000
	.align		4
        /*0014*/ 	.word	0xfffffffd
	.align		4
        /*0018*/ 	.word	0x00000000
	.align		4
        /*001c*/ 	.word	0xfffffffc


//--------------------- .text._Z8checkSetPiS_miii --------------------------
	.section	.text._Z8checkSetPiS_miii,"ax",@progbits
	.align	128
        .global         _Z8checkSetPiS_miii
        .type           _Z8checkSetPiS_miii,@function
        .size           _Z8checkSetPiS_miii,(.L_x_8 - _Z8checkSetPiS_miii)
        .other          _Z8checkSetPiS_miii,@"STO_CUDA_ENTRY STV_DEFAULT"
_Z8checkSetPiS_miii:
.text._Z8checkSetPiS_miii:
[----:B------:R-:W-:Y:S01]  /*0000*/  LDC R1, c[0x0][0x37c] ;  /* 0x0000df00ff017b82 */ /* 0x000fe20000000800 */
[----:B------:R-:W0:Y:S07]  /*0010*/  S2R R3, SR_TID.X ;  /* 0x0000000000037919 */ /* 0x000e2e0000002100 */
[----:B------:R-:W0:Y:S01]  /*0020*/  S2UR UR4, SR_CTAID.X ;  /* 0x00000000000479c3 */ /* 0x000e220000002500 */
[----:B------:R-:W1:Y:S07]  /*0030*/  LDCU UR5, c[0x0][0x398] ;  /* 0x00007300ff0577ac */ /* 0x000e6e0008000800 */
[----:B------:R-:W0:Y:S02]  /*0040*/  LDC R0, c[0x0][0x360] ;  /* 0x0000d800ff007b82 */ /* 0x000e240000000800 */
[----:B0-----:R-:W-:-:S04]  /*0050*/  IMAD R0, R0, UR4, R3 ;  /* 0x0000000400007c24 */ /* 0x001fc8000f8e0203 */
[----:B------:R-:W-:-:S05]  /*0060*/  VIADD R7, R0, 0x1 ;  /* 0x0000000100077836 */ /* 0x000fca0000000000 */
[----:B-1----:R-:W-:-:S04]  /*0070*/  ISETP.GT.AND P0, PT, R7, UR5, PT ;  /* 0x0000000507007c0c */ /* 0x002fc8000bf04270 */
[----:B------:R-:W-:-:S13]  /*0080*/  ISETP.EQ.OR P0, PT, R7, RZ, P0 ;  /* 0x000000ff0700720c */ /* 0x000fda0000702670 */
[----:B------:R-:W-:Y:S05]  /*0090*/  @P0 EXIT ;  /* 0x000000000000094d */ /* 0x000fea0003800000 */
[----:B------:R-:W0:Y:S01]  /*00a0*/  LDCU UR12, c[0x0][0x3a0] ;  /* 0x00007400ff0c77ac */ /* 0x000e220008000800 */
[----:B------:R-:W1:Y:S01]  /*00b0*/  LDCU UR9, c[0x0][0x39c] ;  /* 0x00007380ff0977ac */ /* 0x000e620008000800 */
[----:B------:R-:W2:Y:S01]  /*00c0*/  LDCU.64 UR10, c[0x0][0x390] ;  /* 0x00007200ff0a77ac */ /* 0x000ea20008000a00 */
[----:B------:R-:W3:Y:S01]  /*00d0*/  LDCU.64 UR4, c[0x0][0x380] ;  /* 0x00007000ff0477ac */ /* 0x000ee20008000a00 */
[----:B0-----:R-:W-:Y:S02]  /*00e0*/  USHF.R.S32.HI UR7, URZ, 0x1f, UR12 ;  /* 0x0000001fff077899 */ /* 0x001fe4000801140c */
[----:B-1----:R-:W-:Y:S02]  /*00f0*/  USHF.R.S32.HI UR6, URZ, 0x1f, UR9 ;  /* 0x0000001fff067899 */ /* 0x002fe40008011409 */
[----:B--2---:R-:W-:Y:S02]  /*0100*/  UIMAD UR8, UR7, UR10, URZ ;  /* 0x0000000a070872a4 */ /* 0x004fe4000f8e02ff */
[----:B------:R-:W-:-:S02]  /*0110*/  UIMAD UR6, UR6, UR10, URZ ;  /* 0x0000000a060672a4 */ /* 0x000fc4000f8e02ff */
[----:B---3--:R-:W-:Y:S02]  /*0120*/  UIMAD.WIDE.U32 UR14, UR9, UR10, UR4 ;  /* 0x0000000a090e72a5 */ /* 0x008fe4000f8e0004 */
[----:B------:R-:W-:Y:S02]  /*0130*/  UIMAD UR7, UR9, UR11, UR6 ;  /* 0x0000000b090772a4 */ /* 0x000fe4000f8e0206 */
[----:B------:R-:W-:Y:S02]  /*0140*/  UIMAD.WIDE.U32 UR4, UR10, UR12, UR4 ;  /* 0x0000000c0a0472a5 */ /* 0x000fe4000f8e0004 */
[----:B------:R-:W-:Y:S01]  /*0150*/  UIMAD UR6, UR11, UR12, UR8 ;  /* 0x0000000c0b0672a4 */ /* 0x000fe2000f8e0208 */
[----:B------:R-:W-:Y:S01]  /*0160*/  IMAD.U32 R3, RZ, RZ, UR15 ;  /* 0x0000000fff037e24 */ /* 0x000fe2000f8e00ff */
[----:B------:R-:W0:Y:S01]  /*0170*/  LDCU.64 UR8, c[0x0][0x358] ;  /* 0x00006b00ff0877ac */ /* 0x000e220008000a00 */
[----:B------:R-:W-:Y:S01]  /*0180*/  MOV R2, UR14 ;  /* 0x0000000e00027c02 */ /* 0x000fe20008000f00 */
[----:B------:R-:W-:Y:S01]  /*0190*/  IMAD.U32 R4, RZ, RZ, UR4 ;  /* 0x00000004ff047e24 */ /* 0x000fe2000f8e00ff */
[----:B------:R-:W-:Y:S01]  /*01a0*/  MOV R5, UR5 ;  /* 0x0000000500057c02 */ /* 0x000fe20008000f00 */
[----:B------:R-:W-:-:S02]  /*01b0*/  UIADD3 UR6, UPT, UPT, UR5, UR6, URZ ;  /* 0x0000000605067290 */ /* 0x000fc4000fffe0ff */
[----:B------:R-:W-:-:S04]  /*01c0*/  UIADD3 UR7, UPT, UPT, UR15, UR7, URZ ;  /* 0x000000070f077290 */ /* 0x000fc8000fffe0ff */
[----:B------:R-:W-:Y:S02]  /*01d0*/  IMAD.U32 R5, RZ, RZ, UR6 ;  /* 0x00000006ff057e24 */ /* 0x000fe4000f8e00ff */
[----:B------:R-:W-:Y:S01]  /*01e0*/  MOV R3, UR7 ;  /* 0x0000000700037c02 */ /* 0x000fe20008000f00 */
[----:B------:R-:W-:-:S04]  /*01f0*/  IMAD.WIDE R4, R7, 0x4, R4 ;  /* 0x0000000407047825 */ /* 0x000fc800078e0204 */
[----:B------:R-:W-:Y:S02]  /*0200*/  IMAD.WIDE R2, R7, 0x4, R2 ;  /* 0x0000000407027825 */ /* 0x000fe400078e0202 */
[----:B0-----:R-:W2:Y:S04]  /*0210*/  LDG.E R4, desc[UR8][R4.64] ;  /* 0x0000000804047981 */ /* 0x001ea8000c1e1900 */
[----:B------:R-:W3:Y:S01]  /*0220*/  LDG.E R2, desc[UR8][R2.64] ;  /* 0x0000000802027981 */ /* 0x000ee2000c1e1900 */
[----:B--2---:R-:W-:-:S04]  /*0230*/  ISETP.NE.AND P0, PT, R4, 0x1, PT ;  /* 0x000000010400780c */ /* 0x004fc80003f05270 */
[----:B---3--:R-:W-:-:S13]  /*0240*/  ISETP.NE.OR P0, PT, R2, 0x1, P0 ;  /* 0x000000010200780c */ /* 0x008fda0000705670 */
[----:B------:R-:W-:Y:S05]  /*0250*/  @P0 EXIT ;  /* 0x000000000000094d */ /* 0x000fea0003800000 */
[----:B------:R-:W0:Y:S01]  /*0260*/  LDC.64 R2, c[0x0][0x388] ;  /* 0x0000e200ff027b82 */ /* 0x000e220000000a00 */
[----:B------:R-:W-:Y:S02]  /*0270*/  HFMA2 R5, -RZ, RZ, 0, 5.9604644775390625e-08 ;  /* 0x00000001ff057431 */ /* 0x000fe400000001ff */
[----:B0-----:R-:W-:-:S05]  /*0280*/  IMAD.WIDE R2, R7, 0x4, R2 ;  /* 0x0000000407027825 */ /* 0x001fca00078e0202 */
[----:B------:R-:W-:Y:S01]  /*0290*/  STG.E desc[UR8][R2.64], R5 ;  /* 0x0000000502007986 */ /* 0x000fe2000c101908 */
[----:B------:R-:W-:Y:S05]  /*02a0*/  EXIT ;  /* 0x000000000000794d */ /* 0x000fea0003800000 */
.L_x_0:
[----:B------:R-:W-:-:S00]  /*02b0*/  BRA `(.L_x_0) ;  /* 0xfffffffc00fc7947 */ /* 0x000fc0000383ffff */
[----:B------:R-:W-:-:S00]  /*02c0*/  NOP ;  /* 0x0000000000007918 */ /* 0x000fc00000000000 */
        /* <DEDUP_REMOVED lines=11> */
.L_x_8:


//--------------------- .text._Z5orColPimiii      --------------------------
	.section	.text._Z5orColPimiii,"ax",@progbits
	.align	128
        .global         _Z5orColPimiii
        .type           _Z5orColPimiii,@function
        .size           _Z5orColPimiii,(.L_x_9 - _Z5orColPimiii)
        .other          _Z5orColPimiii,@"STO_CUDA_ENTRY STV_DEFAULT"
_Z5orColPimiii:
.text._Z5orColPimiii:
[----:B------:R-:W-:Y:S01]  /*0000*/  LDC R1, c[0x0][0x37c] ;  /* 0x0000df00ff017b82 */ /* 0x000fe20000000800 */
[----:B------:R-:W0:Y:S07]  /*0010*/  S2R R3, SR_TID.X ;  /* 0x0000000000037919 */ /* 0x000e2e0000002100 */
[----:B------:R-:W0:Y:S01]  /*0020*/  S2UR UR4, SR_CTAID.X ;  /* 0x00000000000479c3 */ /* 0x000e220000002500 */
[----:B------:R-:W1:Y:S01]  /*0030*/  LDCU UR5, c[0x0][0x390] ;  /* 0x00007200ff0577ac */ /* 0x000e620008000800 */
[----:B------:R-:W-:Y:S06]  /*0040*/  BSSY.RECONVERGENT B0, `(.L_x_1) ;  /* 0x000001a000007945 */ /* 0x000fec0003800200 */
[----:B------:R-:W0:Y:S02]  /*0050*/  LDC R0, c[0x0][0x360] ;  /* 0x0000d800ff007b82 */ /* 0x000e240000000800 */
[----:B0-----:R-:W-:-:S05]  /*0060*/  IMAD R0, R0, UR4, R3 ;  /* 0x0000000400007c24 */ /* 0x001fca000f8e0203 */
[----:B------:R-:W-:-:S04]  /*0070*/  IADD3 R5, PT, PT, R0, 0x1, RZ ;  /* 0x0000000100057810 */ /* 0x000fc80007ffe0ff */
[----:B-1----:R-:W-:-:S13]  /*0080*/  ISETP.GT.AND P0, PT, R5, UR5, PT ;  /* 0x0000000505007c0c */ /* 0x002fda000bf04270 */
[----:B------:R-:W-:Y:S05]  /*0090*/  @P0 BRA `(.L_x_2) ;  /* 0x0000000000500947 */ /* 0x000fea0003800000 */
[----:B------:R-:W0:Y:S01]  /*00a0*/  LDC.64 R2, c[0x0][0x380] ;  /* 0x0000e000ff027b82 */ /* 0x000e220000000a00 */
[----:B------:R-:W1:Y:S01]  /*00b0*/  LDCU.64 UR6, c[0x0][0x388] ;  /* 0x00007100ff0677ac */ /* 0x000e620008000a00 */
[----:B------:R-:W-:Y:S01]  /*00c0*/  SHF.R.S32.HI R0, RZ, 0x1f, R5 ;  /* 0x0000001fff007819 */ /* 0x000fe20000011405 */
[----:B------:R-:W2:Y:S05]  /*00d0*/  LDCU.64 UR4, c[0x0][0x358] ;  /* 0x00006b00ff0477ac */ /* 0x000eaa0008000a00 */
[----:B------:R-:W3:Y:S08]  /*00e0*/  LDC R9, c[0x0][0x394] ;  /* 0x0000e500ff097b82 */ /* 0x000ef00000000800 */
[----:B------:R-:W4:Y:S01]  /*00f0*/  LDC R11, c[0x0][0x398] ;  /* 0x0000e600ff0b7b82 */ /* 0x000f220000000800 */
[----:B-1----:R-:W-:-:S04]  /*0100*/  IMAD R0, R0, UR6, RZ ;  /* 0x0000000600007c24 */ /* 0x002fc8000f8e02ff */
[C---:B------:R-:W-:Y:S02]  /*0110*/  IMAD R7, R5.reuse, UR7, R0 ;  /* 0x0000000705077c24 */ /* 0x040fe4000f8e0200 */
[----:B0-----:R-:W-:-:S05]  /*0120*/  IMAD.WIDE.U32 R2, R5, UR6, R2 ;  /* 0x0000000605027c25 */ /* 0x001fca000f8e0002 */
[----:B------:R-:W-:-:S03]  /*0130*/  IADD3 R3, PT, PT, R3, R7, RZ ;  /* 0x0000000703037210 */ /* 0x000fc60007ffe0ff */
[----:B---3--:R-:W-:-:S04]  /*0140*/  IMAD.WIDE R4, R9, 0x4, R2 ;  /* 0x0000000409047825 */ /* 0x008fc800078e0202 */
[----:B----4-:R-:W-:Y:S01]  /*0150*/  IMAD.WIDE R2, R11, 0x4, R2 ;  /* 0x000000040b027825 */ /* 0x010fe200078e0202 */
[----:B--2---:R-:W2:Y:S04]  /*0160*/  LDG.E R6, desc[UR4][R4.64] ;  /* 0x0000000404067981 */ /* 0x004ea8000c1e1900 */
[----:B------:R-:W3:Y:S01]  /*0170*/  LDG.E R0, desc[UR4][R2.64] ;  /* 0x0000000402007981 */ /* 0x000ee2000c1e1900 */
[----:B--2---:R-:W-:Y:S02]  /*0180*/  ISETP.NE.AND P0, PT, R6, 0x1, PT ;  /* 0x000000010600780c */ /* 0x004fe40003f05270 */
[----:B---3--:R-:W-:-:S11]  /*0190*/  ISETP.NE.AND P1, PT, R0, 0x1, PT ;  /* 0x000000010000780c */ /* 0x008fd60003f25270 */
[----:B------:R-:W-:Y:S02]  /*01a0*/  @!P0 MOV R7, 0x1 ;  /* 0x0000000100078802 */ /* 0x000fe40000000f00 */
[----:B------:R-:W-:-:S03]  /*01b0*/  @!P1 MOV R9, 0x1 ;  /* 0x0000000100099802 */ /* 0x000fc60000000f00 */
[----:B------:R0:W-:Y:S04]  /*01c0*/  @!P0 STG.E desc[UR4][R2.64], R7 ;  /* 0x0000000702008986 */ /* 0x0001e8000c101904 */
[----:B------:R0:W-:Y:S02]  /*01d0*/  @!P1 STG.E desc[UR4][R4.64], R9 ;  /* 0x0000000904009986 */ /* 0x0001e4000c101904 */
.L_x_2:
[----:B------:R-:W-:Y:S05]  /*01e0*/  BSYNC.RECONVERGENT B0 ;  /* 0x0000000000007941 */ /* 0x000fea0003800200 */
.L_x_1:
[----:B------:R-:W-:Y:S06]  /*01f0*/  BAR.SYNC.DEFER_BLOCKING 0x0 ;  /* 0x0000000000007b1d */ /* 0x000fec0000010000 */
[----:B------:R-:W-:Y:S05]  /*0200*/  EXIT ;  /* 0x000000000000794d */ /* 0x000fea0003800000 */
.L_x_3:
        /* <DEDUP_REMOVED lines=15> */
.L_x_9:


//--------------------- .text._Z6updatePimii      --------------------------
	.section	.text._Z6updatePimii,"ax",@progbits
	.align	128
        .global         _Z6updatePimii
        .type           _Z6updatePimii,@function
        .size           _Z6updatePimii,(.L_x_10 - _Z6updatePimii)
        .other          _Z6updatePimii,@"STO_CUDA_ENTRY STV_DEFAULT"
_Z6updatePimii:
.text._Z6updatePimii:
[----:B------:R-:W-:Y:S01]  /*0000*/  LDC R1, c[0x0][0x37c] ;  /* 0x0000df00ff017b82 */ /* 0x000fe20000000800 */
[----:B------:R-:W0:Y:S07]  /*0010*/  S2R R5, SR_TID.Y ;  /* 0x0000000000057919 */ /* 0x000e2e0000002200 */
[----:B------:R-:W0:Y:S01]  /*0020*/  LDC R0, c[0x0][0x364] ;  /* 0x0000d900ff007b82 */ /* 0x000e220000000800 */
[----:B------:R-:W-:Y:S01]  /*0030*/  BSSY.RECONVERGENT B0, `(.L_x_4) ;  /* 0x0000028000007945 */ /* 0x000fe20003800200 */
[----:B------:R-:W1:Y:S06]  /*0040*/  S2R R7, SR_TID.X ;  /* 0x0000000000077919 */ /* 0x000e6c0000002100 */
[----:B------:R-:W0:Y:S08]  /*0050*/  S2UR UR4, SR_CTAID.Y ;  /* 0x00000000000479c3 */ /* 0x000e300000002600 */
[----:B------:R-:W1:Y:S08]  /*0060*/  S2UR UR5, SR_CTAID.X ;  /* 0x00000000000579c3 */ /* 0x000e700000002500 */
[----:B------:R-:W1:Y:S08]  /*0070*/  LDC R4, c[0x0][0x360] ;  /* 0x0000d800ff047b82 */ /* 0x000e700000000800 */
[----:B------:R-:W2:Y:S01]  /*0080*/  LDC.64 R2, c[0x0][0x390] ;  /* 0x0000e400ff027b82 */ /* 0x000ea20000000a00 */
[----:B0-----:R-:W-:-:S04]  /*0090*/  IMAD R0, R0, UR4, R5 ;  /* 0x0000000400007c24 */ /* 0x001fc8000f8e0205 */
[----:B------:R-:W-:Y:S02]  /*00a0*/  VIADD R13, R0, 0x1 ;  /* 0x00000001000d7836 */ /* 0x000fe40000000000 */
[----:B-1----:R-:W-:-:S04]  /*00b0*/  IMAD R4, R4, UR5, R7 ;  /* 0x0000000504047c24 */ /* 0x002fc8000f8e0207 */
[----:B------:R-:W-:Y:S01]  /*00c0*/  VIADD R8, R4, 0x1 ;  /* 0x0000000104087836 */ /* 0x000fe20000000000 */
[----:B--2---:R-:W-:-:S04]  /*00d0*/  ISETP.NE.AND P0, PT, R13, R3, PT ;  /* 0x000000030d00720c */ /* 0x004fc80003f05270 */
[----:B------:R-:W-:-:S04]  /*00e0*/  VIMNMX R5, PT, PT, R13, R8, !PT ;  /* 0x000000080d057248 */ /* 0x000fc80007fe0100 */
[----:B------:R-:W-:-:S13]  /*00f0*/  ISETP.GT.OR P0, PT, R5, R2, !P0 ;  /* 0x000000020500720c */ /* 0x000fda0004704670 */
[----:B------:R-:W-:Y:S05]  /*0100*/  @P0 BRA `(.L_x_5) ;  /* 0x0000000000680947 */ /* 0x000fea0003800000 */
[----:B------:R-:W0:Y:S01]  /*0110*/  LDC.64 R4, c[0x0][0x388] ;  /* 0x0000e200ff047b82 */ /* 0x000e220000000a00 */
[----:B------:R-:W-:-:S07]  /*0120*/  SHF.R.S32.HI R7, RZ, 0x1f, R8 ;  /* 0x0000001fff077819 */ /* 0x000fce0000011408 */
[----:B------:R-:W1:Y:S08]  /*0130*/  LDC.64 R10, c[0x0][0x380] ;  /* 0x0000e000ff0a7b82 */ /* 0x000e700000000a00 */
[----:B------:R-:W2:Y:S01]  /*0140*/  LDC.64 R14, c[0x0][0x358] ;  /* 0x0000d600ff0e7b82 */ /* 0x000ea20000000a00 */
[----:B0-----:R-:W-:-:S04]  /*0150*/  IMAD R2, R7, R4, RZ ;  /* 0x0000000407027224 */ /* 0x001fc800078e02ff */
[C---:B------:R-:W-:Y:S02]  /*0160*/  IMAD R9, R8.reuse, R5, R2 ;  /* 0x0000000508097224 */ /* 0x040fe400078e0202 */
[----:B-1----:R-:W-:-:S05]  /*0170*/  IMAD.WIDE.U32 R6, R8, R4, R10 ;  /* 0x0000000408067225 */ /* 0x002fca00078e000a */
[----:B------:R-:W-:Y:S02]  /*0180*/  IADD3 R7, PT, PT, R7, R9, RZ ;  /* 0x0000000907077210 */ /* 0x000fe40007ffe0ff */
[----:B--2---:R-:W-:Y:S02]  /*0190*/  R2UR UR4, R14 ;  /* 0x000000000e0472ca */ /* 0x004fe400000e0000 */
[----:B------:R-:W-:Y:S01]  /*01a0*/  R2UR UR5, R15 ;  /* 0x000000000f0572ca */ /* 0x000fe200000e0000 */
[----:B------:R-:W-:-:S12]  /*01b0*/  IMAD.WIDE R8, R3, 0x4, R6 ;  /* 0x0000000403087825 */ /* 0x000fd800078e0206 */
[----:B------:R-:W2:Y:S02]  /*01c0*/  LDG.E R8, desc[UR4][R8.64] ;  /* 0x0000000408087981 */ /* 0x000ea4000c1e1900 */
[----:B--2---:R-:W-:-:S13]  /*01d0*/  ISETP.NE.AND P0, PT, R8, 0x1, PT ;  /* 0x000000010800780c */ /* 0x004fda0003f05270 */
[----:B------:R-:W-:Y:S05]  /*01e0*/  @P0 BRA `(.L_x_5) ;  /* 0x0000000000300947 */ /* 0x000fea0003800000 */
[----:B------:R-:W-:Y:S01]  /*01f0*/  IMAD.WIDE.U32 R8, R13, R4, R10 ;  /* 0x000000040d087225 */ /* 0x000fe200078e000a */
[----:B------:R-:W-:Y:S02]  /*0200*/  R2UR UR4, R14 ;  /* 0x000000000e0472ca */ /* 0x000fe400000e0000 */
[----:B------:R-:W-:Y:S01]  /*0210*/  R2UR UR5, R15 ;  /* 0x000000000f0572ca */ /* 0x000fe200000e0000 */
[----:B------:R-:W-:Y:S02]  /*0220*/  IMAD R9, R13, R5, R9 ;  /* 0x000000050d097224 */ /* 0x000fe400078e0209 */
[----:B------:R-:W-:-:S10]  /*0230*/  IMAD.WIDE R2, R3, 0x4, R8 ;  /* 0x0000000403027825 */ /* 0x000fd400078e0208 */
[----:B------:R-:W2:Y:S02]  /*0240*/  LDG.E R2, desc[UR4][R2.64] ;  /* 0x0000000402027981 */ /* 0x000ea4000c1e1900 */
[----:B--2---:R-:W-:-:S13]  /*0250*/  ISETP.NE.AND P0, PT, R2, 0x1, PT ;  /* 0x000000010200780c */ /* 0x004fda0003f05270 */
[----:B------:R-:W-:Y:S01]  /*0260*/  @!P0 R2UR UR4, R14 ;  /* 0x000000000e0482ca */ /* 0x000fe200000e0000 */
[----:B------:R-:W-:Y:S01]  /*0270*/  @!P0 IMAD.WIDE.U32 R6, R0, 0x4, R6 ;  /* 0x0000000400068825 */ /* 0x000fe200078e0006 */
[----:B------:R-:W-:-:S03]  /*0280*/  @!P0 R2UR UR5, R15 ;  /* 0x000000000f0582ca */ /* 0x000fc600000e0000 */
[----:B------:R-:W-:-:S10]  /*0290*/  @!P0 IMAD.MOV.U32 R5, RZ, RZ, 0x1 ;  /* 0x00000001ff058424 */ /* 0x000fd400078e00ff */
[----:B------:R0:W-:Y:S02]  /*02a0*/  @!P0 STG.E desc[UR4][R6.64+0x4], R5 ;  /* 0x0000040506008986 */ /* 0x0001e4000c101904 */
.L_x_5:
[----:B------:R-:W-:Y:S05]  /*02b0*/  BSYNC.RECONVERGENT B0 ;  /* 0x0000000000007941 */ /* 0x000fea0003800200 */
.L_x_4:
[----:B------:R-:W-:Y:S06]  /*02c0*/  BAR.SYNC.DEFER_BLOCKING 0x0 ;  /* 0x0000000000007b1d */ /* 0x000fec0000010000 */
[----:B------:R-:W-:Y:S05]  /*02d0*/  EXIT ;  /* 0x000000000000794d */ /* 0x000fea0003800000 */
.L_x_6:
        /* <DEDUP_REMOVED lines=10> */
.L_x_10:


//--------------------- .text._Z17parallelMergeSorti --------------------------
	.section	.text._Z17parallelMergeSorti,"ax",@progbits
	.align	128
        .global         _Z17parallelMergeSorti
        .type           _Z17parallelMergeSorti,@function
        .size           _Z17parallelMergeSorti,(.L_x_11 - _Z17parallelMergeSorti)
        .other          _Z17parallelMergeSorti,@"STO_CUDA_ENTRY STV_DEFAULT"
_Z17parallelMergeSorti:
.text._Z17parallelMergeSorti:
[----:B------:R-:W-:Y:S01]  /*0000*/  LDC R1, c[0x0][0x37c] ;  /* 0x0000df00ff017b82 */ /* 0x000fe20000000800 */
[----:B------:R-:W-:Y:S05]  /*0010*/  EXIT ;  /* 0x000000000000794d */ /* 0x000fea0003800000 */
.L_x_7:
        /* <DEDUP_REMOVED lines=14> */
.L_x_11:


//--------------------- .nv.shared.reserved.0     --------------------------
	.section	.nv.shared.reserved.0,"aw",@nobits
	.weak		__nv_reservedSMEM_offset_0_alias
	.size		__nv_reservedSMEM_offset_0_alias, 0, 64
	.other		__nv_reservedSMEM_offset_0_alias,@"STO_CUDA_RESERVED_SHARED STV_DEFAULT"
__nv_reservedSMEM_offset_0_alias:
	.zero		0
	.zero		64


//--------------------- .nv.constant0._Z8checkSetPiS_miii --------------------------
	.section	.nv.constant0._Z8checkSetPiS_miii,"a",@progbits
	.sectionflags	@""
	.align	4
.nv.constant0._Z8checkSetPiS_miii:
	.zero		932


//--------------------- .nv.constant0._Z5orColPimiii --------------------------
	.section	.nv.constant0._Z5orColPimiii,"a",@progbits
	.sectionflags	@""
	.align	4
.nv.constant0._Z5orColPimiii:
	.zero		924


//--------------------- .nv.constant0._Z6updatePimii --------------------------
	.section	.nv.constant0._Z6updatePimii,"a",@progbits
	.sectionflags	@""
	.align	4
.nv.constant0._Z6updatePimii:
	.zero		920


//--------------------- .nv.constant0._Z17parallelMergeSorti --------------------------
	.section	.nv.constant0._Z17parallelMergeSorti,"a",@progbits
	.sectionflags	@""
	.align	4
.nv.constant0._Z17parallelMergeSorti:
	.zero		900


//--------------------- SYMBOLS --------------------------

	.type		.nv.reservedSmem.offset0,@object
	.size		.nv.reservedSmem.offset0,0x4
